	.headerflags	@"EF_CUDA_TEXMODE_UNIFIED EF_CUDA_64BIT_ADDRESS EF_CUDA_ACCELERATORS EF_CUDA_SM90 EF_CUDA_VIRTUAL_SM(EF_CUDA_SM90)"
	.elftype	@"ET_EXEC"


//--------------------- .nv.info                  --------------------------
	.section	.nv.info,"",@"SHT_CUDA_INFO"
	.align	4


	//----- nvinfo : EIATTR_REGCOUNT
	.align		4
        /*0000*/ 	.byte	0x04, 0x2f
        /*0002*/ 	.short	(.L_3 - .L_2)
	.align		4
.L_2:
        /*0004*/ 	.word	index@(triton_poi_fused__native_batch_norm_legit_no_training_relu_38)
        /*0008*/ 	.word	0x00000016


	//----- nvinfo : EIATTR_MIN_STACK_SIZE
	.align		4
.L_3:
        /*000c*/ 	.byte	0x04, 0x12
        /*000e*/ 	.short	(.L_5 - .L_4)
	.align		4
.L_4:
        /*0010*/ 	.word	index@(triton_poi_fused__native_batch_norm_legit_no_training_relu_38)
        /*0014*/ 	.word	0x00000000


	//----- nvinfo : EIATTR_FRAME_SIZE
	.align		4
.L_5:
        /*0018*/ 	.byte	0x04, 0x11
        /*001a*/ 	.short	(.L_7 - .L_6)
	.align		4
.L_6:
        /*001c*/ 	.word	index@(triton_poi_fused__native_batch_norm_legit_no_training_relu_38)
        /*0020*/ 	.word	0x00000000


	//----- nvinfo : EIATTR_MIN_STACK_SIZE
	.align		4
.L_7:
        /*0024*/ 	.byte	0x04, 0x12
        /*0026*/ 	.short	(.L_9 - .L_8)
	.align		4
.L_8:
        /*0028*/ 	.word	index@(triton_poi_fused__native_batch_norm_legit_no_training_relu_38)
        /*002c*/ 	.word	0x00000000
.L_9:


//--------------------- .nv.info.triton_poi_fused__native_batch_norm_legit_no_training_relu_38 --------------------------
	.section	.nv.info.triton_poi_fused__native_batch_norm_legit_no_training_relu_38,"",@"SHT_CUDA_INFO"
	.sectionflags	@""
	.align	4


	//----- nvinfo : EIATTR_CUDA_API_VERSION
	.align		4
        /*0000*/ 	.byte	0x04, 0x37
        /*0002*/ 	.short	(.L_11 - .L_10)
.L_10:
        /*0004*/ 	.word	0x0000007c


	//----- nvinfo : EIATTR_KPARAM_INFO
	.align		4
.L_11:
        /*0008*/ 	.byte	0x04, 0x17
        /*000a*/ 	.short	(.L_13 - .L_12)
.L_12:
        /*000c*/ 	.word	0x00000000
        /*0010*/ 	.short	0x0006
        /*0012*/ 	.short	0x0030
        /*0014*/ 	.byte	0x00, 0xf0, 0x11, 0x00


	//----- nvinfo : EIATTR_KPARAM_INFO
	.align		4
.L_13:
        /*0018*/ 	.byte	0x04, 0x17
        /*001a*/ 	.short	(.L_15 - .L_14)
.L_14:
        /*001c*/ 	.word	0x00000000
        /*0020*/ 	.short	0x0005
        /*0022*/ 	.short	0x0028
        /*0024*/ 	.byte	0x00, 0xf4, 0x21, 0x00


	//----- nvinfo : EIATTR_KPARAM_INFO
	.align		4
.L_15:
        /*0028*/ 	.byte	0x04, 0x17
        /*002a*/ 	.short	(.L_17 - .L_16)
.L_16:
        /*002c*/ 	.word	0x00000000
        /*0030*/ 	.short	0x0004
        /*0032*/ 	.short	0x0020
        /*0034*/ 	.byte	0x00, 0xf4, 0x21, 0x00


	//----- nvinfo : EIATTR_KPARAM_INFO
	.align		4
.L_17:
        /*0038*/ 	.byte	0x04, 0x17
        /*003a*/ 	.short	(.L_19 - .L_18)
.L_18:
        /*003c*/ 	.word	0x00000000
        /*0040*/ 	.short	0x0003
        /*0042*/ 	.short	0x0018
        /*0044*/ 	.byte	0x00, 0xf4, 0x21, 0x00


	//----- nvinfo : EIATTR_KPARAM_INFO
	.align		4
.L_19:
        /*0048*/ 	.byte	0x04, 0x17
        /*004a*/ 	.short	(.L_21 - .L_20)
.L_20:
        /*004c*/ 	.word	0x00000000
        /*0050*/ 	.short	0x0002
        /*0052*/ 	.short	0x0010
        /*0054*/ 	.byte	0x00, 0xf4, 0x21, 0x00


	//----- nvinfo : EIATTR_KPARAM_INFO
	.align		4
.L_21:
        /*0058*/ 	.byte	0x04, 0x17
        /*005a*/ 	.short	(.L_23 - .L_22)
.L_22:
        /*005c*/ 	.word	0x00000000
        /*0060*/ 	.short	0x0001
        /*0062*/ 	.short	0x0008
        /*0064*/ 	.byte	0x00, 0xf4, 0x21, 0x00


	//----- nvinfo : EIATTR_KPARAM_INFO
	.align		4
.L_23:
        /*0068*/ 	.byte	0x04, 0x17
        /*006a*/ 	.short	(.L_25 - .L_24)
.L_24:
        /*006c*/ 	.word	0x00000000
        /*0070*/ 	.short	0x0000
        /*0072*/ 	.short	0x0000
        /*0074*/ 	.byte	0x00, 0xf4, 0x21, 0x00


	//----- nvinfo : EIATTR_SPARSE_MMA_MASK
	.align		4
.L_25:
        /*0078*/ 	.byte	0x03, 0x50
        /*007a*/ 	.short	0x0000


	//----- nvinfo : EIATTR_MAXREG_COUNT
	.align		4
        /*007c*/ 	.byte	0x03, 0x1b
        /*007e*/ 	.short	0x00ff


	//----- nvinfo : EIATTR_EXIT_INSTR_OFFSETS
	.align		4
        /*0080*/ 	.byte	0x04, 0x1c
        /*0082*/ 	.short	(.L_27 - .L_26)


	//   ....[0]....
.L_26:
        /*0084*/ 	.word	0x00000420


	//   ....[1]....
        /*0088*/ 	.word	0x00000440


	//----- nvinfo : EIATTR_REQNTID
	.align		4
.L_27:
        /*008c*/ 	.byte	0x04, 0x10
        /*008e*/ 	.short	(.L_29 - .L_28)
.L_28:
        /*0090*/ 	.word	0x00000080
        /*0094*/ 	.word	0x00000001
        /*0098*/ 	.word	0x00000001


	//----- nvinfo : EIATTR_CBANK_PARAM_SIZE
	.align		4
.L_29:
        /*009c*/ 	.byte	0x03, 0x19
        /*009e*/ 	.short	0x0034


	//----- nvinfo : EIATTR_PARAM_CBANK
	.align		4
        /*00a0*/ 	.byte	0x04, 0x0a
        /*00a2*/ 	.short	(.L_31 - .L_30)
	.align		4
.L_30:
        /*00a4*/ 	.word	index@(.nv.constant0.triton_poi_fused__native_batch_norm_legit_no_training_relu_38)
        /*00a8*/ 	.short	0x0210
        /*00aa*/ 	.short	0x0034


	//----- nvinfo : EIATTR_SW_WAR
	.align		4
.L_31:
        /*00ac*/ 	.byte	0x04, 0x36
        /*00ae*/ 	.short	(.L_33 - .L_32)
.L_32:
        /*00b0*/ 	.word	0x00000008
.L_33:


//--------------------- .nv.callgraph             --------------------------
	.section	.nv.callgraph,"",@"SHT_CUDA_CALLGRAPH"
	.align	4
	.sectionentsize	8
	.align		4
        /*0000*/ 	.word	0x00000000
	.align		4
        /*0004*/ 	.word	0xffffffff
	.align		4
        /*0008*/ 	.word	0x00000000
	.align		4
        /*000c*/ 	.word	0xfffffffe
	.align		4
        /*0010*/ 	.word	0x00000000
	.align		4
        /*0014*/ 	.word	0xfffffffd
	.align		4
        /*0018*/ 	.word	0x00000000
	.align		4
        /*001c*/ 	.word	0xfffffffc


//--------------------- .nv.constant4             --------------------------
	.section	.nv.constant4,"a",@progbits
	.align	8
	.align		8
.nv.constant4:
        /*0000*/ 	.dword	_$_str
	.align		8
        /*0008*/ 	.dword	_$_str_$_2


//--------------------- .text.triton_poi_fused__native_batch_norm_legit_no_training_relu_38 --------------------------
	.section	.text.triton_poi_fused__native_batch_norm_legit_no_training_relu_38,"ax",@progbits
	.align	128
        .global         triton_poi_fused__native_batch_norm_legit_no_training_relu_38
        .type           triton_poi_fused__native_batch_norm_legit_no_training_relu_38,@function
        .size           triton_poi_fused__native_batch_norm_legit_no_training_relu_38,(.L_x_1 - triton_poi_fused__native_batch_norm_legit_no_training_relu_38)
        .other          triton_poi_fused__native_batch_norm_legit_no_training_relu_38,@"STO_CUDA_ENTRY STV_DEFAULT"
triton_poi_fused__native_batch_norm_legit_no_training_relu_38:
.text.triton_poi_fused__native_batch_norm_legit_no_training_relu_38:
[----:B------:R-:W0:Y:S01]  /*0000*/  LDC R1, c[0x0][0x28] ;  /* 0x00000a00ff017b82 */ /* 0x000e220000000800 */
[----:B------:R-:W1:Y:S07]  /*0010*/  S2R R0, SR_TID.X ;  /* 0x0000000000007919 */ /* 0x000e6e0000002100 */
[----:B------:R-:W2:Y:S01]  /*0020*/  LDC.64 R8, c[0x0][0x220] ;  /* 0x00008800ff087b82 */ /* 0x000ea20000000a00 */
[----:B------:R-:W-:Y:S01]  /*0030*/  ULDC.64 UR4, c[0x0][0x208] ;  /* 0x0000820000047ab9 */ /* 0x000fe20000000a00 */
[----:B------:R-:W3:Y:S06]  /*0040*/  S2R R5, SR_CTAID.X ;  /* 0x0000000000057919 */ /* 0x000eec0000002500 */
[----:B------:R-:W4:Y:S08]  /*0050*/  LDC.64 R12, c[0x0][0x210] ;  /* 0x00008400ff0c7b82 */ /* 0x000f300000000a00 */
[----:B------:R-:W5:Y:S08]  /*0060*/  LDC.64 R14, c[0x0][0x218] ;  /* 0x00008600ff0e7b82 */ /* 0x000f700000000a00 */
[----:B------:R-:W5:Y:S01]  /*0070*/  LDC.64 R16, c[0x0][0x228] ;  /* 0x00008a00ff107b82 */ /* 0x000f620000000a00 */
[----:B-1----:R-:W-:-:S07]  /*0080*/  SHF.L.U32 R0, R0, 0x1, RZ ;  /* 0x0000000100007819 */ /* 0x002fce00000006ff */
[----:B------:R-:W1:Y:S01]  /*0090*/  LDC.64 R18, c[0x0][0x230] ;  /* 0x00008c00ff127b82 */ /* 0x000e620000000a00 */
[----:B---3--:R-:W-:Y:S02]  /*00a0*/  SHF.R.S32.HI R3, RZ, 0x17, R5 ;  /* 0x00000017ff037819 */ /* 0x008fe40000011405 */
[----:B------:R-:W-:Y:S02]  /*00b0*/  LOP3.LUT R0, R0, 0xfe, RZ, 0xc0, !PT ;  /* 0x000000fe00007812 */ /* 0x000fe400078ec0ff */
[----:B------:R-:W-:Y:S02]  /*00c0*/  SGXT R3, R3, 0x1 ;  /* 0x000000010303781a */ /* 0x000fe40000000200 */
[----:B------:R-:W-:-:S04]  /*00d0*/  LEA R0, R5, R0, 0x8 ;  /* 0x0000000005007211 */ /* 0x000fc800078e40ff */
[----:B------:R-:W-:Y:S02]  /*00e0*/  LEA.HI R3, R3, R0, RZ, 0x7 ;  /* 0x0000000003037211 */ /* 0x000fe400078f38ff */
[----:B------:R-:W-:Y:S02]  /*00f0*/  ISETP.GE.AND P0, PT, R0, 0x4800, PT ;  /* 0x000048000000780c */ /* 0x000fe40003f06270 */
[----:B------:R-:W-:-:S04]  /*0100*/  LOP3.LUT R3, R3, 0xffffff80, RZ, 0xc0, !PT ;  /* 0xffffff8003037812 */ /* 0x000fc800078ec0ff */
[----:B------:R-:W-:Y:S02]  /*0110*/  IADD3 R11, R0, -R3, RZ ;  /* 0x80000003000b7210 */ /* 0x000fe40007ffe0ff */
[----:B------:R-:W-:-:S03]  /*0120*/  CS2R R2, SRZ ;  /* 0x0000000000027805 */ /* 0x000fc6000001ff00 */
[----:B--2---:R-:W-:-:S05]  /*0130*/  IMAD.WIDE R8, R11, 0x4, R8 ;  /* 0x000000040b087825 */ /* 0x004fca00078e0208 */
[----:B------:R2:W3:Y:S01]  /*0140*/  @!P0 LDG.E.EL.64 R2, desc[UR4][R8.64] ;  /* 0x0000000408028981 */ /* 0x0004e2000c2e1b00 */
[----:B------:R-:W-:Y:S02]  /*0150*/  CS2R R4, SRZ ;  /* 0x0000000000047805 */ /* 0x000fe4000001ff00 */
[----:B------:R-:W-:Y:S01]  /*0160*/  CS2R R6, SRZ ;  /* 0x0000000000067805 */ /* 0x000fe2000001ff00 */
[----:B----4-:R-:W-:-:S04]  /*0170*/  IMAD.WIDE R12, R0, 0x4, R12 ;  /* 0x00000004000c7825 */ /* 0x010fc800078e020c */
[C---:B-----5:R-:W-:Y:S01]  /*0180*/  IMAD.WIDE R14, R11.reuse, 0x4, R14 ;  /* 0x000000040b0e7825 */ /* 0x060fe200078e020e */
[----:B------:R-:W4:Y:S01]  /*0190*/  @!P0 LDG.E.64 R4, desc[UR4][R12.64] ;  /* 0x000000040c048981 */ /* 0x000f22000c1e1b00 */
[----:B--2---:R-:W-:Y:S02]  /*01a0*/  CS2R R8, SRZ ;  /* 0x0000000000087805 */ /* 0x004fe4000001ff00 */
[C---:B0-----:R-:W-:Y:S01]  /*01b0*/  IMAD.WIDE R16, R11.reuse, 0x4, R16 ;  /* 0x000000040b107825 */ /* 0x041fe200078e0210 */
[----:B------:R0:W4:Y:S03]  /*01c0*/  @!P0 LDG.E.EL.64 R6, desc[UR4][R14.64] ;  /* 0x000000040e068981 */ /* 0x000126000c2e1b00 */
[----:B-1----:R-:W-:Y:S01]  /*01d0*/  IMAD.WIDE R18, R11, 0x4, R18 ;  /* 0x000000040b127825 */ /* 0x002fe200078e0212 */
[----:B------:R-:W-:-:S04]  /*01e0*/  CS2R R10, SRZ ;  /* 0x00000000000a7805 */ /* 0x000fc8000001ff00 */
[----:B------:R-:W2:Y:S04]  /*01f0*/  @!P0 LDG.E.EL.64 R8, desc[UR4][R18.64] ;  /* 0x0000000412088981 */ /* 0x000ea8000c2e1b00 */
[----:B------:R-:W2:Y:S01]  /*0200*/  @!P0 LDG.E.EL.64 R10, desc[UR4][R16.64] ;  /* 0x00000004100a8981 */ /* 0x000ea2000c2e1b00 */
[----:B0-----:R-:W-:Y:S01]  /*0210*/  HFMA2.MMA R14, -RZ, RZ, 1.625, 0 ;  /* 0x3e800000ff0e7435 */ /* 0x001fe200000001ff */
[----:B---3--:R-:W-:Y:S01]  /*0220*/  FADD R2, R2, 0.0010000000474974513054 ;  /* 0x3a83126f02027421 */ /* 0x008fe20000000000 */
[----:B------:R-:W-:-:S03]  /*0230*/  FADD R3, R3, 0.0010000000474974513054 ;  /* 0x3a83126f03037421 */ /* 0x000fc60000000000 */
[----:B------:R-:W0:Y:S08]  /*0240*/  MUFU.SQRT R12, R2 ;  /* 0x00000002000c7308 */ /* 0x000e300000002000 */
[----:B------:R1:W3:Y:S01]  /*0250*/  MUFU.SQRT R13, R3 ;  /* 0x00000003000d7308 */ /* 0x0002e20000002000 */
[C---:B0-----:R-:W-:Y:S02]  /*0260*/  FSETP.GT.AND P1, PT, R12.reuse, 8.50705917302346158658e+37, PT ;  /* 0x7e8000000c00780b */ /* 0x041fe40003f24000 */
[----:B------:R-:W-:Y:S01]  /*0270*/  FSETP.GEU.AND P3, PT, R12, 1.175494350822287508e-38, PT ;  /* 0x008000000c00780b */ /* 0x000fe20003f6e000 */
[----:B-1----:R-:W0:Y:S01]  /*0280*/  LDC.64 R2, c[0x0][0x238] ;  /* 0x00008e00ff027b82 */ /* 0x002e220000000a00 */
[----:B---3--:R-:W-:-:S02]  /*0290*/  FSETP.GT.AND P2, PT, R13, 8.50705917302346158658e+37, PT ;  /* 0x7e8000000d00780b */ /* 0x008fc40003f44000 */
[----:B------:R-:W-:-:S07]  /*02a0*/  FSETP.GEU.AND P4, PT, R13, 1.175494350822287508e-38, PT ;  /* 0x008000000d00780b */ /* 0x000fce0003f8e000 */
[----:B------:R-:W-:-:S04]  /*02b0*/  @P1 FMUL R12, R12, 0.25 ;  /* 0x3e8000000c0c1820 */ /* 0x000fc80000400000 */
[----:B------:R-:W-:Y:S01]  /*02c0*/  @!P3 FMUL R12, R12, 16777216 ;  /* 0x4b8000000c0cb820 */ /* 0x000fe20000400000 */
[----:B------:R-:W-:-:S04]  /*02d0*/  @P2 FMUL R13, R13, 0.25 ;  /* 0x3e8000000d0d2820 */ /* 0x000fc80000400000 */
[----:B------:R-:W-:Y:S01]  /*02e0*/  @!P4 FMUL R13, R13, 16777216 ;  /* 0x4b8000000d0dc820 */ /* 0x000fe20000400000 */
[----:B------:R-:W1:Y:S01]  /*02f0*/  MUFU.RCP R12, R12 ;  /* 0x0000000c000c7308 */ /* 0x000e620000001000 */
[----:B------:R-:W-:-:S07]  /*0300*/  FSEL R15, R14, 1, P1 ;  /* 0x3f8000000e0f7808 */ /* 0x000fce0000800000 */
[----:B------:R-:W3:Y:S01]  /*0310*/  MUFU.RCP R13, R13 ;  /* 0x0000000d000d7308 */ /* 0x000ee20000001000 */
[----:B------:R-:W-:Y:S01]  /*0320*/  FSEL R14, R14, 1, P2 ;  /* 0x3f8000000e0e7808 */ /* 0x000fe20001000000 */
[----:B------:R-:W-:-:S04]  /*0330*/  @!P3 FMUL R15, R15, 16777216 ;  /* 0x4b8000000f0fb820 */ /* 0x000fc80000400000 */
[----:B------:R-:W-:Y:S01]  /*0340*/  @!P4 FMUL R14, R14, 16777216 ;  /* 0x4b8000000e0ec820 */ /* 0x000fe20000400000 */
[----:B----4-:R-:W-:Y:S01]  /*0350*/  FADD R5, -R7, R5 ;  /* 0x0000000507057221 */ /* 0x010fe20000000100 */
[----:B------:R-:W-:Y:S01]  /*0360*/  FADD R4, -R6, R4 ;  /* 0x0000000406047221 */ /* 0x000fe20000000100 */
[----:B-1----:R-:W-:Y:S01]  /*0370*/  FMUL R15, R12, R15 ;  /* 0x0000000f0c0f7220 */ /* 0x002fe20000400000 */
[----:B---3--:R-:W-:-:S03]  /*0380*/  FMUL R14, R13, R14 ;  /* 0x0000000e0d0e7220 */ /* 0x008fc60000400000 */
[----:B------:R-:W-:Y:S01]  /*0390*/  FMUL R15, R4, R15 ;  /* 0x0000000f040f7220 */ /* 0x000fe20000400000 */
[----:B------:R-:W-:-:S03]  /*03a0*/  FMUL R14, R5, R14 ;  /* 0x0000000e050e7220 */ /* 0x000fc60000400000 */
[----:B--2---:R-:W-:Y:S01]  /*03b0*/  FFMA R8, R15, R10, R8 ;  /* 0x0000000a0f087223 */ /* 0x004fe20000000008 */
[----:B------:R-:W-:-:S04]  /*03c0*/  FFMA R9, R14, R11, R9 ;  /* 0x0000000b0e097223 */ /* 0x000fc80000000009 */
[----:B------:R-:W-:Y:S02]  /*03d0*/  FSETP.GEU.AND P1, PT, R8, RZ, PT ;  /* 0x000000ff0800720b */ /* 0x000fe40003f2e000 */
[C---:B------:R-:W-:Y:S01]  /*03e0*/  FSETP.GEU.AND P2, PT, R9.reuse, RZ, PT ;  /* 0x000000ff0900720b */ /* 0x040fe20003f4e000 */
[----:B0-----:R-:W-:Y:S01]  /*03f0*/  IMAD.WIDE R2, R0, 0x4, R2 ;  /* 0x0000000400027825 */ /* 0x001fe200078e0202 */
[----:B------:R-:W-:Y:S02]  /*0400*/  FSEL R8, R8, RZ, P1 ;  /* 0x000000ff08087208 */ /* 0x000fe40000800000 */
[----:B------:R-:W-:Y:S01]  /*0410*/  FSEL R9, R9, RZ, P2 ;  /* 0x000000ff09097208 */ /* 0x000fe20001000000 */
[----:B------:R-:W-:Y:S08]  /*0420*/  @P0 EXIT ;  /* 0x000000000000094d */ /* 0x000ff00003800000 */
[----:B------:R-:W-:Y:S01]  /*0430*/  STG.E.64 desc[UR4][R2.64], R8 ;  /* 0x0000000802007986 */ /* 0x000fe2000c101b04 */
[----:B------:R-:W-:Y:S05]  /*0440*/  EXIT ;  /* 0x000000000000794d */ /* 0x000fea0003800000 */
.L_x_0:
[----:B------:R-:W-:-:S00]  /*0450*/  BRA `(.L_x_0) ;  /* 0xfffffffc00fc7947 */ /* 0x000fc0000383ffff */
[----:B------:R-:W-:-:S00]  /*0460*/  NOP ;  /* 0x0000000000007918 */ /* 0x000fc00000000000 */
        /* <DEDUP_REMOVED lines=9> */
.L_x_1:


//--------------------- .nv.global.init           --------------------------
	.section	.nv.global.init,"aw",@progbits
.nv.global.init:
	.type		_$_str,@object
	.size		_$_str,(_$_str_$_2 - _$_str)
_$_str:
        /*0000*/ 	.byte	0x5f, 0x5f, 0x43, 0x55, 0x44, 0x41, 0x5f, 0x46, 0x54, 0x5a, 0x00
	.type		_$_str_$_2,@object
	.size		_$_str_$_2,(.L_1 - _$_str_$_2)
_$_str_$_2:
        /*000b*/ 	.byte	0x5f, 0x5f, 0x43, 0x55, 0x44, 0x41, 0x5f, 0x50, 0x52, 0x45, 0x43, 0x5f, 0x53, 0x51, 0x52, 0x54
        /*001b*/ 	.byte	0x00
.L_1:


//--------------------- .nv.constant0.triton_poi_fused__native_batch_norm_legit_no_training_relu_38 --------------------------
	.section	.nv.constant0.triton_poi_fused__native_batch_norm_legit_no_training_relu_38,"a",@progbits
	.sectionflags	@""
	.align	4
.nv.constant0.triton_poi_fused__native_batch_norm_legit_no_training_relu_38:
	.zero		580
